//
// Generated by NVIDIA NVVM Compiler
//
// Compiler Build ID: CL-36424714
// Cuda compilation tools, release 13.0, V13.0.88
// Based on NVVM 20.0.0
//

.version 9.0
.target sm_100
.address_size 64

	// .globl	_Z12printMessagei
.extern .func  (.param .b32 func_retval0) vprintf
(
	.param .b64 vprintf_param_0,
	.param .b64 vprintf_param_1
)
;
.global .align 1 .b8 $str[33] = {87, 101, 108, 99, 111, 109, 101, 32, 116, 111, 32, 80, 97, 114, 97, 108, 108, 101, 108, 32, 80, 114, 111, 103, 114, 97, 109, 109, 105, 110, 103, 10};

.visible .entry _Z12printMessagei(
	.param .u32 _Z12printMessagei_param_0
)
{
	.reg .pred 	%p<2>;
	.reg .b32 	%r<8>;
	.reg .b64 	%rd<3>;

	ld.param.u32 	%r1, [_Z12printMessagei_param_0];
	mov.u32 	%r2, %ctaid.x;
	mov.u32 	%r3, %ntid.x;
	mov.u32 	%r4, %tid.x;
	mad.lo.s32 	%r5, %r2, %r3, %r4;
	setp.ge.s32 	%p1, %r5, %r1;
	@%p1 bra 	$L__BB0_2;
	mov.u64 	%rd1, $str;
	cvta.global.u64 	%rd2, %rd1;
	{ // callseq 0, 0
	.param .b64 param0;
	st.param.b64 	[param0], %rd2;
	.param .b64 param1;
	st.param.b64 	[param1], 0;
	.param .b32 retval0;
	call.uni (retval0), 
	vprintf, 
	(
	param0, 
	param1
	);
	ld.param.b32 	%r6, [retval0];
	} // callseq 0
$L__BB0_2:
	ret;

}


// ===== COMPILED SASS (sm_100) =====

	.target	sm_100

	.elftype	@"ET_EXEC"


//--------------------- .note.nv.tkinfo           --------------------------
	.section	.note.nv.tkinfo,"",@"SHT_NOTE"
	.sectionflags	@"SHF_NOTE_NV_TKINFO"
	.tkinfo
        /*0018*/ 	.word	0x00000002
        /*0030*/ 	.string	""
        /*0030*/ 	.string	"ptxas"
        /*0030*/ 	.string	"Cuda compilation tools, release 13.0, V13.0.88"
        /*0030*/ 	.string	"Build cuda_13.0.r13.0/compiler.36424714_0"
        /*0030*/ 	.string	"-arch sm_100 -m 64 "



//--------------------- .note.nv.cuinfo           --------------------------
	.section	.note.nv.cuinfo,"",@"SHT_NOTE"
	.sectionflags	@"SHF_NOTE_NV_CUINFO"
        /*0018*/ 	.short	0x0002
        /*001a*/ 	.short	0x0064
        /*001c*/ 	.short	0x0082
	.zero		2


//--------------------- .nv.info                  --------------------------
	.section	.nv.info,"",@"SHT_CUDA_INFO"
	.align	4


	//----- nvinfo : EIATTR_REGCOUNT
	.align		4
        /*0000*/ 	.byte	0x04, 0x2f
        /*0002*/ 	.short	(.L_2 - .L_1)
	.align		4
.L_1:
        /*0004*/ 	.word	index@(_Z12printMessagei)
        /*0008*/ 	.word	0x00000018


	//----- nvinfo : EIATTR_FRAME_SIZE
	.align		4
.L_2:
        /*000c*/ 	.byte	0x04, 0x11
        /*000e*/ 	.short	(.L_4 - .L_3)
	.align		4
.L_3:
        /*0010*/ 	.word	index@(_Z12printMessagei)
        /*0014*/ 	.word	0x00000000


	//----- nvinfo : EIATTR_MIN_STACK_SIZE
	.align		4
.L_4:
        /*0018*/ 	.byte	0x04, 0x12
        /*001a*/ 	.short	(.L_6 - .L_5)
	.align		4
.L_5:
        /*001c*/ 	.word	index@(_Z12printMessagei)
        /*0020*/ 	.word	0x00000000
.L_6:


//--------------------- .nv.compat                --------------------------
	.section	.nv.compat,"",@"SHT_CUDA_COMPAT_INFO"
	.align	4
        /*0000*/ 	.byte	0x02, 0x09, 0x00, 0x00, 0x02, 0x02, 0x01, 0x00, 0x02, 0x05, 0x05, 0x00, 0x03, 0x07, 0x01, 0x01
        /*0010*/ 	.byte	0x02, 0x03, 0x00, 0x00, 0x02, 0x06, 0x01, 0x00, 0x04, 0x0b, 0x08, 0x00, 0x09, 0x00, 0x00, 0x00
        /*0020*/ 	.byte	0x00, 0x00, 0x00, 0x00


//--------------------- .nv.info._Z12printMessagei --------------------------
	.section	.nv.info._Z12printMessagei,"",@"SHT_CUDA_INFO"
	.sectionflags	@""
	.align	4


	//----- nvinfo : EIATTR_CUDA_API_VERSION
	.align		4
        /*0000*/ 	.byte	0x04, 0x37
        /*0002*/ 	.short	(.L_8 - .L_7)
.L_7:
        /*0004*/ 	.word	0x00000082


	//----- nvinfo : EIATTR_KPARAM_INFO
	.align		4
.L_8:
        /*0008*/ 	.byte	0x04, 0x17
        /*000a*/ 	.short	(.L_10 - .L_9)
.L_9:
        /*000c*/ 	.word	0x00000000
        /*0010*/ 	.short	0x0000
        /*0012*/ 	.short	0x0000
        /*0014*/ 	.byte	0x00, 0xf0, 0x11, 0x00


	//----- nvinfo : EIATTR_SPARSE_MMA_MASK
	.align		4
.L_10:
        /*0018*/ 	.byte	0x03, 0x50
        /*001a*/ 	.short	0x0000


	//----- nvinfo : EIATTR_MAXREG_COUNT
	.align		4
        /*001c*/ 	.byte	0x03, 0x1b
        /*001e*/ 	.short	0x00ff


	//----- nvinfo : EIATTR_EXTERNS
	.align		4
        /*0020*/ 	.byte	0x04, 0x0f
        /*0022*/ 	.short	(.L_12 - .L_11)


	//   ....[0]....
	.align		4
.L_11:
        /*0024*/ 	.word	index@(vprintf)


	//----- nvinfo : EIATTR_MERCURY_ISA_VERSION
	.align		4
.L_12:
        /*0028*/ 	.byte	0x03, 0x5f
        /*002a*/ 	.short	0x0101


	//----- nvinfo : EIATTR_VRC_CTA_INIT_COUNT
	.align		4
        /*002c*/ 	.byte	0x02, 0x4a
	.zero		1
	.zero		1


	//----- nvinfo : EIATTR_SYSCALL_OFFSETS
	.align		4
        /*0030*/ 	.byte	0x04, 0x46
        /*0032*/ 	.short	(.L_14 - .L_13)


	//   ....[0]....
.L_13:
        /*0034*/ 	.word	0x000000f0


	//----- nvinfo : EIATTR_EXIT_INSTR_OFFSETS
	.align		4
.L_14:
        /*0038*/ 	.byte	0x04, 0x1c
        /*003a*/ 	.short	(.L_16 - .L_15)


	//   ....[0]....
.L_15:
        /*003c*/ 	.word	0x00000070


	//   ....[1]....
        /*0040*/ 	.word	0x00000100


	//----- nvinfo : EIATTR_CRS_STACK_SIZE
	.align		4
.L_16:
        /*0044*/ 	.byte	0x04, 0x1e
        /*0046*/ 	.short	(.L_18 - .L_17)
.L_17:
        /*0048*/ 	.word	0x00000000


	//----- nvinfo : EIATTR_CBANK_PARAM_SIZE
	.align		4
.L_18:
        /*004c*/ 	.byte	0x03, 0x19
        /*004e*/ 	.short	0x0004


	//----- nvinfo : EIATTR_PARAM_CBANK
	.align		4
        /*0050*/ 	.byte	0x04, 0x0a
        /*0052*/ 	.short	(.L_20 - .L_19)
	.align		4
.L_19:
        /*0054*/ 	.word	index@(.nv.constant0._Z12printMessagei)
        /*0058*/ 	.short	0x0380
        /*005a*/ 	.short	0x0004


	//----- nvinfo : EIATTR_SW_WAR
	.align		4
.L_20:
        /*005c*/ 	.byte	0x04, 0x36
        /*005e*/ 	.short	(.L_22 - .L_21)
.L_21:
        /*0060*/ 	.word	0x00000008
.L_22:


//--------------------- .nv.callgraph             --------------------------
	.section	.nv.callgraph,"",@"SHT_CUDA_CALLGRAPH"
	.align	4
	.sectionentsize	8
	.align		4
        /*0000*/ 	.word	0x00000000
	.align		4
        /*0004*/ 	.word	0xffffffff
	.align		4
        /*0008*/ 	.word	index@(_Z12printMessagei)
	.align		4
        /*000c*/ 	.word	index@(vprintf)
	.align		4
        /*0010*/ 	.word	0x00000000
	.align		4
        /*0014*/ 	.word	0xfffffffe
	.align		4
        /*0018*/ 	.word	0x00000000
	.align		4
        /*001c*/ 	.word	0xfffffffd
	.align		4
        /*0020*/ 	.word	0x00000000
	.align		4
        /*0024*/ 	.word	0xfffffffc


//--------------------- .nv.constant4             --------------------------
	.section	.nv.constant4,"a",@progbits
	.align	8
	.align		8
.nv.constant4:
        /*0000*/ 	.dword	vprintf
	.align		8
        /*0008*/ 	.dword	$str


//--------------------- .text._Z12printMessagei   --------------------------
	.section	.text._Z12printMessagei,"ax",@progbits
	.align	128
        .global         _Z12printMessagei
        .type           _Z12printMessagei,@function
        .size           _Z12printMessagei,(.L_x_2 - _Z12printMessagei)
        .other          _Z12printMessagei,@"STO_CUDA_ENTRY STV_DEFAULT"
_Z12printMessagei:
.text._Z12printMessagei:
[----:B------:R-:W0:Y:S01]  /*0000*/  LDC R1, c[0x0][0x37c] ;  /* 0x0000df00ff017b82 */ /* 0x000e220000000800 */
[----:B------:R-:W1:Y:S07]  /*0010*/  S2R R3, SR_TID.X ;  /* 0x0000000000037919 */ /* 0x000e6e0000002100 */
[----:B------:R-:W1:Y:S01]  /*0020*/  S2UR UR4, SR_CTAID.X ;  /* 0x00000000000479c3 */ /* 0x000e620000002500 */
[----:B------:R-:W2:Y:S07]  /*0030*/  LDCU UR5, c[0x0][0x380] ;  /* 0x00007000ff0577ac */ /* 0x000eae0008000800 */
[----:B------:R-:W1:Y:S02]  /*0040*/  LDC R0, c[0x0][0x360] ;  /* 0x0000d800ff007b82 */ /* 0x000e640000000800 */
[----:B-1----:R-:W-:-:S05]  /*0050*/  IMAD R0, R0, UR4, R3 ;  /* 0x0000000400007c24 */ /* 0x002fca000f8e0203 */
[----:B--2---:R-:W-:-:S13]  /*0060*/  ISETP.GE.AND P0, PT, R0, UR5, PT ;  /* 0x0000000500007c0c */ /* 0x004fda000bf06270 */
[----:B0-----:R-:W-:Y:S05]  /*0070*/  @P0 EXIT ;  /* 0x000000000000094d */ /* 0x001fea0003800000 */
[----:B------:R-:W-:Y:S01]  /*0080*/  MOV R0, 0x0 ;  /* 0x0000000000007802 */ /* 0x000fe20000000f00 */
[----:B------:R-:W0:Y:S01]  /*0090*/  LDCU.64 UR4, c[0x4][0x8] ;  /* 0x01000100ff0477ac */ /* 0x000e220008000a00 */
[----:B------:R-:W-:Y:S02]  /*00a0*/  CS2R R6, SRZ ;  /* 0x0000000000067805 */ /* 0x000fe4000001ff00 */
[----:B------:R1:W2:Y:S01]  /*00b0*/  LDC.64 R2, c[0x4][R0] ;  /* 0x0100000000027b82 */ /* 0x0002a20000000a00 */
[----:B0-----:R-:W-:Y:S02]  /*00c0*/  IMAD.U32 R4, RZ, RZ, UR4 ;  /* 0x00000004ff047e24 */ /* 0x001fe4000f8e00ff */
[----:B-1----:R-:W-:-:S07]  /*00d0*/  IMAD.U32 R5, RZ, RZ, UR5 ;  /* 0x00000005ff057e24 */ /* 0x002fce000f8e00ff */
[----:B------:R-:W-:-:S07]  /*00e0*/  LEPC R20, `(.L_x_0) ;  /* 0x000000001014794e */ /* 0x000fce0000000000 */
[----:B--2---:R-:W-:Y:S05]  /*00f0*/  CALL.ABS.NOINC R2 ;  /* 0x0000000002007343 */ /* 0x004fea0003c00000 */
.L_x_0:
[----:B------:R-:W-:Y:S05]  /*0100*/  EXIT ;  /* 0x000000000000794d */ /* 0x000fea0003800000 */
.L_x_1:
[----:B------:R-:W-:-:S00]  /*0110*/  BRA `(.L_x_1) ;  /* 0xfffffffc00fc7947 */ /* 0x000fc0000383ffff */
[----:B------:R-:W-:-:S00]  /*0120*/  NOP ;  /* 0x0000000000007918 */ /* 0x000fc00000000000 */
        /* <DEDUP_REMOVED lines=13> */
.L_x_2:


//--------------------- .nv.global.init           --------------------------
	.section	.nv.global.init,"aw",@progbits
.nv.global.init:
	.type		$str,@object
	.size		$str,(.L_0 - $str)
$str:
        /*0000*/ 	.byte	0x57, 0x65, 0x6c, 0x63, 0x6f, 0x6d, 0x65, 0x20, 0x74, 0x6f, 0x20, 0x50, 0x61, 0x72, 0x61, 0x6c
        /*0010*/ 	.byte	0x6c, 0x65, 0x6c, 0x20, 0x50, 0x72, 0x6f, 0x67, 0x72, 0x61, 0x6d, 0x6d, 0x69, 0x6e, 0x67, 0x0a
        /*0020*/ 	.byte	0x00
.L_0:


//--------------------- .nv.shared.reserved.0     --------------------------
	.section	.nv.shared.reserved.0,"aw",@nobits
	.weak		__nv_reservedSMEM_offset_0_alias
	.size		__nv_reservedSMEM_offset_0_alias, 0, 64
	.other		__nv_reservedSMEM_offset_0_alias,@"STO_CUDA_RESERVED_SHARED STV_DEFAULT"
__nv_reservedSMEM_offset_0_alias:
	.zero		0
	.zero		64


//--------------------- .nv.constant0._Z12printMessagei --------------------------
	.section	.nv.constant0._Z12printMessagei,"a",@progbits
	.sectionflags	@""
	.align	4
.nv.constant0._Z12printMessagei:
	.zero		900


//--------------------- SYMBOLS --------------------------

	.type		.nv.reservedSmem.offset0,@object
	.size		.nv.reservedSmem.offset0,0x4
	.type		vprintf,@function
